//
// Generated by NVIDIA NVVM Compiler
//
// Compiler Build ID: CL-36424714
// Cuda compilation tools, release 13.0, V13.0.88
// Based on NVVM 20.0.0
//

.version 9.0
.target sm_100
.address_size 64

	// .globl	_Z24exclusive_prefix_sum_gpuPiS_ii

.visible .entry _Z24exclusive_prefix_sum_gpuPiS_ii(
	.param .u64 .ptr .align 1 _Z24exclusive_prefix_sum_gpuPiS_ii_param_0,
	.param .u64 .ptr .align 1 _Z24exclusive_prefix_sum_gpuPiS_ii_param_1,
	.param .u32 _Z24exclusive_prefix_sum_gpuPiS_ii_param_2,
	.param .u32 _Z24exclusive_prefix_sum_gpuPiS_ii_param_3
)
{
	.reg .pred 	%p<15>;
	.reg .b32 	%r<64>;
	.reg .b64 	%rd<46>;

	ld.param.u64 	%rd6, [_Z24exclusive_prefix_sum_gpuPiS_ii_param_0];
	ld.param.u64 	%rd7, [_Z24exclusive_prefix_sum_gpuPiS_ii_param_1];
	ld.param.u32 	%r18, [_Z24exclusive_prefix_sum_gpuPiS_ii_param_2];
	ld.param.u32 	%r19, [_Z24exclusive_prefix_sum_gpuPiS_ii_param_3];
	cvta.to.global.u64 	%rd1, %rd7;
	cvta.to.global.u64 	%rd2, %rd6;
	mov.u32 	%r20, %ntid.x;
	mov.u32 	%r21, %nctaid.x;
	mul.lo.s32 	%r1, %r20, %r21;
	mov.u32 	%r22, %ctaid.x;
	mov.u32 	%r23, %tid.x;
	mad.lo.s32 	%r62, %r22, %r20, %r23;
	bar.sync 	0;
	setp.ge.s32 	%p1, %r62, %r19;
	@%p1 bra 	$L__BB0_26;
	setp.ne.s32 	%p2, %r18, 0;
	@%p2 bra 	$L__BB0_6;
	add.s32 	%r3, %r19, -1;
$L__BB0_3:
	mov.b32 	%r57, 0;
	st.global.u32 	[%rd1], %r57;
	setp.ge.s32 	%p13, %r62, %r3;
	@%p13 bra 	$L__BB0_5;
	mul.wide.s32 	%rd43, %r62, 4;
	add.s64 	%rd44, %rd2, %rd43;
	ld.global.u32 	%r58, [%rd44];
	add.s64 	%rd45, %rd1, %rd43;
	st.global.u32 	[%rd45+4], %r58;
$L__BB0_5:
	add.s32 	%r62, %r62, %r1;
	setp.lt.s32 	%p14, %r62, %r19;
	@%p14 bra 	$L__BB0_3;
	bra.uni 	$L__BB0_26;
$L__BB0_6:
	add.s32 	%r24, %r62, %r1;
	max.s32 	%r25, %r19, %r24;
	setp.lt.s32 	%p3, %r24, %r19;
	selp.u32 	%r26, 1, 0, %p3;
	add.s32 	%r27, %r24, %r26;
	sub.s32 	%r28, %r25, %r27;
	div.u32 	%r29, %r28, %r1;
	add.s32 	%r6, %r29, %r26;
	and.b32  	%r30, %r6, 3;
	setp.eq.s32 	%p4, %r30, 3;
	@%p4 bra 	$L__BB0_12;
	mul.wide.s32 	%rd8, %r18, 4;
	neg.s64 	%rd3, %rd8;
	add.s32 	%r31, %r6, 1;
	and.b32  	%r32, %r31, 3;
	neg.s32 	%r60, %r32;
$L__BB0_8:
	.pragma "nounroll";
	mul.wide.s32 	%rd9, %r62, 4;
	add.s64 	%rd4, %rd1, %rd9;
	add.s64 	%rd5, %rd2, %rd9;
	setp.lt.s32 	%p5, %r62, %r18;
	@%p5 bra 	$L__BB0_10;
	ld.global.u32 	%r33, [%rd5];
	add.s64 	%rd10, %rd5, %rd3;
	ld.global.u32 	%r34, [%rd10];
	add.s32 	%r35, %r34, %r33;
	st.global.u32 	[%rd4], %r35;
	bra.uni 	$L__BB0_11;
$L__BB0_10:
	ld.global.u32 	%r36, [%rd5];
	st.global.u32 	[%rd4], %r36;
$L__BB0_11:
	add.s32 	%r62, %r62, %r1;
	add.s32 	%r60, %r60, 1;
	setp.ne.s32 	%p6, %r60, 0;
	@%p6 bra 	$L__BB0_8;
$L__BB0_12:
	setp.lt.u32 	%p7, %r6, 3;
	@%p7 bra 	$L__BB0_26;
$L__BB0_13:
	setp.lt.s32 	%p8, %r62, %r18;
	@%p8 bra 	$L__BB0_15;
	mul.wide.s32 	%rd11, %r62, 4;
	add.s64 	%rd12, %rd2, %rd11;
	ld.global.u32 	%r37, [%rd12];
	sub.s32 	%r38, %r62, %r18;
	mul.wide.s32 	%rd13, %r38, 4;
	add.s64 	%rd14, %rd2, %rd13;
	ld.global.u32 	%r39, [%rd14];
	add.s32 	%r40, %r39, %r37;
	add.s64 	%rd15, %rd1, %rd11;
	st.global.u32 	[%rd15], %r40;
	bra.uni 	$L__BB0_16;
$L__BB0_15:
	mul.wide.s32 	%rd16, %r62, 4;
	add.s64 	%rd17, %rd2, %rd16;
	ld.global.u32 	%r41, [%rd17];
	add.s64 	%rd18, %rd1, %rd16;
	st.global.u32 	[%rd18], %r41;
$L__BB0_16:
	add.s32 	%r14, %r62, %r1;
	setp.lt.s32 	%p9, %r14, %r18;
	@%p9 bra 	$L__BB0_18;
	mul.wide.s32 	%rd19, %r14, 4;
	add.s64 	%rd20, %rd2, %rd19;
	ld.global.u32 	%r42, [%rd20];
	sub.s32 	%r43, %r14, %r18;
	mul.wide.s32 	%rd21, %r43, 4;
	add.s64 	%rd22, %rd2, %rd21;
	ld.global.u32 	%r44, [%rd22];
	add.s32 	%r45, %r44, %r42;
	add.s64 	%rd23, %rd1, %rd19;
	st.global.u32 	[%rd23], %r45;
	bra.uni 	$L__BB0_19;
$L__BB0_18:
	mul.wide.s32 	%rd24, %r14, 4;
	add.s64 	%rd25, %rd2, %rd24;
	ld.global.u32 	%r46, [%rd25];
	add.s64 	%rd26, %rd1, %rd24;
	st.global.u32 	[%rd26], %r46;
$L__BB0_19:
	add.s32 	%r15, %r14, %r1;
	setp.lt.s32 	%p10, %r15, %r18;
	@%p10 bra 	$L__BB0_21;
	mul.wide.s32 	%rd27, %r15, 4;
	add.s64 	%rd28, %rd2, %rd27;
	ld.global.u32 	%r47, [%rd28];
	sub.s32 	%r48, %r15, %r18;
	mul.wide.s32 	%rd29, %r48, 4;
	add.s64 	%rd30, %rd2, %rd29;
	ld.global.u32 	%r49, [%rd30];
	add.s32 	%r50, %r49, %r47;
	add.s64 	%rd31, %rd1, %rd27;
	st.global.u32 	[%rd31], %r50;
	bra.uni 	$L__BB0_22;
$L__BB0_21:
	mul.wide.s32 	%rd32, %r15, 4;
	add.s64 	%rd33, %rd2, %rd32;
	ld.global.u32 	%r51, [%rd33];
	add.s64 	%rd34, %rd1, %rd32;
	st.global.u32 	[%rd34], %r51;
$L__BB0_22:
	add.s32 	%r16, %r15, %r1;
	setp.lt.s32 	%p11, %r16, %r18;
	@%p11 bra 	$L__BB0_24;
	mul.wide.s32 	%rd35, %r16, 4;
	add.s64 	%rd36, %rd2, %rd35;
	ld.global.u32 	%r52, [%rd36];
	sub.s32 	%r53, %r16, %r18;
	mul.wide.s32 	%rd37, %r53, 4;
	add.s64 	%rd38, %rd2, %rd37;
	ld.global.u32 	%r54, [%rd38];
	add.s32 	%r55, %r54, %r52;
	add.s64 	%rd39, %rd1, %rd35;
	st.global.u32 	[%rd39], %r55;
	bra.uni 	$L__BB0_25;
$L__BB0_24:
	mul.wide.s32 	%rd40, %r16, 4;
	add.s64 	%rd41, %rd2, %rd40;
	ld.global.u32 	%r56, [%rd41];
	add.s64 	%rd42, %rd1, %rd40;
	st.global.u32 	[%rd42], %r56;
$L__BB0_25:
	add.s32 	%r62, %r16, %r1;
	setp.lt.s32 	%p12, %r62, %r19;
	@%p12 bra 	$L__BB0_13;
$L__BB0_26:
	ret;

}


// ===== COMPILED SASS (sm_100) =====

	.target	sm_100

	.elftype	@"ET_EXEC"


//--------------------- .note.nv.tkinfo           --------------------------
	.section	.note.nv.tkinfo,"",@"SHT_NOTE"
	.sectionflags	@"SHF_NOTE_NV_TKINFO"
	.tkinfo
        /*0018*/ 	.word	0x00000002
        /*0030*/ 	.string	""
        /*0030*/ 	.string	"ptxas"
        /*0030*/ 	.string	"Cuda compilation tools, release 13.0, V13.0.88"
        /*0030*/ 	.string	"Build cuda_13.0.r13.0/compiler.36424714_0"
        /*0030*/ 	.string	"-arch sm_100 -m 64 "



//--------------------- .note.nv.cuinfo           --------------------------
	.section	.note.nv.cuinfo,"",@"SHT_NOTE"
	.sectionflags	@"SHF_NOTE_NV_CUINFO"
        /*0018*/ 	.short	0x0002
        /*001a*/ 	.short	0x0064
        /*001c*/ 	.short	0x0082
	.zero		2


//--------------------- .nv.info                  --------------------------
	.section	.nv.info,"",@"SHT_CUDA_INFO"
	.align	4


	//----- nvinfo : EIATTR_REGCOUNT
	.align		4
        /*0000*/ 	.byte	0x04, 0x2f
        /*0002*/ 	.short	(.L_1 - .L_0)
	.align		4
.L_0:
        /*0004*/ 	.word	index@(_Z24exclusive_prefix_sum_gpuPiS_ii)
        /*0008*/ 	.word	0x0000001c


	//----- nvinfo : EIATTR_FRAME_SIZE
	.align		4
.L_1:
        /*000c*/ 	.byte	0x04, 0x11
        /*000e*/ 	.short	(.L_3 - .L_2)
	.align		4
.L_2:
        /*0010*/ 	.word	index@(_Z24exclusive_prefix_sum_gpuPiS_ii)
        /*0014*/ 	.word	0x00000000


	//----- nvinfo : EIATTR_MIN_STACK_SIZE
	.align		4
.L_3:
        /*0018*/ 	.byte	0x04, 0x12
        /*001a*/ 	.short	(.L_5 - .L_4)
	.align		4
.L_4:
        /*001c*/ 	.word	index@(_Z24exclusive_prefix_sum_gpuPiS_ii)
        /*0020*/ 	.word	0x00000000
.L_5:


//--------------------- .nv.compat                --------------------------
	.section	.nv.compat,"",@"SHT_CUDA_COMPAT_INFO"
	.align	4
        /*0000*/ 	.byte	0x02, 0x09, 0x00, 0x00, 0x02, 0x02, 0x01, 0x00, 0x02, 0x05, 0x05, 0x00, 0x03, 0x07, 0x01, 0x01
        /*0010*/ 	.byte	0x02, 0x03, 0x00, 0x00, 0x02, 0x06, 0x01, 0x00, 0x04, 0x0b, 0x08, 0x00, 0x09, 0x00, 0x00, 0x00
        /*0020*/ 	.byte	0x00, 0x00, 0x00, 0x00


//--------------------- .nv.info._Z24exclusive_prefix_sum_gpuPiS_ii --------------------------
	.section	.nv.info._Z24exclusive_prefix_sum_gpuPiS_ii,"",@"SHT_CUDA_INFO"
	.sectionflags	@""
	.align	4


	//----- nvinfo : EIATTR_CUDA_API_VERSION
	.align		4
        /*0000*/ 	.byte	0x04, 0x37
        /*0002*/ 	.short	(.L_7 - .L_6)
.L_6:
        /*0004*/ 	.word	0x00000082


	//----- nvinfo : EIATTR_KPARAM_INFO
	.align		4
.L_7:
        /*0008*/ 	.byte	0x04, 0x17
        /*000a*/ 	.short	(.L_9 - .L_8)
.L_8:
        /*000c*/ 	.word	0x00000000
        /*0010*/ 	.short	0x0003
        /*0012*/ 	.short	0x0014
        /*0014*/ 	.byte	0x00, 0xf0, 0x11, 0x00


	//----- nvinfo : EIATTR_KPARAM_INFO
	.align		4
.L_9:
        /*0018*/ 	.byte	0x04, 0x17
        /*001a*/ 	.short	(.L_11 - .L_10)
.L_10:
        /*001c*/ 	.word	0x00000000
        /*0020*/ 	.short	0x0002
        /*0022*/ 	.short	0x0010
        /*0024*/ 	.byte	0x00, 0xf0, 0x11, 0x00


	//----- nvinfo : EIATTR_KPARAM_INFO
	.align		4
.L_11:
        /*0028*/ 	.byte	0x04, 0x17
        /*002a*/ 	.short	(.L_13 - .L_12)
.L_12:
        /*002c*/ 	.word	0x00000000
        /*0030*/ 	.short	0x0001
        /*0032*/ 	.short	0x0008
        /*0034*/ 	.byte	0x00, 0xf5, 0x21, 0x00


	//----- nvinfo : EIATTR_KPARAM_INFO
	.align		4
.L_13:
        /*0038*/ 	.byte	0x04, 0x17
        /*003a*/ 	.short	(.L_15 - .L_14)
.L_14:
        /*003c*/ 	.word	0x00000000
        /*0040*/ 	.short	0x0000
        /*0042*/ 	.short	0x0000
        /*0044*/ 	.byte	0x00, 0xf5, 0x21, 0x00


	//----- nvinfo : EIATTR_SPARSE_MMA_MASK
	.align		4
.L_15:
        /*0048*/ 	.byte	0x03, 0x50
        /*004a*/ 	.short	0x0000


	//----- nvinfo : EIATTR_MAXREG_COUNT
	.align		4
        /*004c*/ 	.byte	0x03, 0x1b
        /*004e*/ 	.short	0x00ff


	//----- nvinfo : EIATTR_NUM_BARRIERS
	.align		4
        /*0050*/ 	.byte	0x02, 0x4c
        /*0052*/ 	.byte	0x01
	.zero		1


	//----- nvinfo : EIATTR_MERCURY_ISA_VERSION
	.align		4
        /*0054*/ 	.byte	0x03, 0x5f
        /*0056*/ 	.short	0x0101


	//----- nvinfo : EIATTR_VRC_CTA_INIT_COUNT
	.align		4
        /*0058*/ 	.byte	0x02, 0x4a
	.zero		1
	.zero		1


	//----- nvinfo : EIATTR_EXIT_INSTR_OFFSETS
	.align		4
        /*005c*/ 	.byte	0x04, 0x1c
        /*005e*/ 	.short	(.L_17 - .L_16)


	//   ....[0]....
.L_16:
        /*0060*/ 	.word	0x000000a0


	//   ....[1]....
        /*0064*/ 	.word	0x00000200


	//   ....[2]....
        /*0068*/ 	.word	0x00000580


	//   ....[3]....
        /*006c*/ 	.word	0x000009b0


	//----- nvinfo : EIATTR_CRS_STACK_SIZE
	.align		4
.L_17:
        /*0070*/ 	.byte	0x04, 0x1e
        /*0072*/ 	.short	(.L_19 - .L_18)
.L_18:
        /*0074*/ 	.word	0x00000000


	//----- nvinfo : EIATTR_CBANK_PARAM_SIZE
	.align		4
.L_19:
        /*0078*/ 	.byte	0x03, 0x19
        /*007a*/ 	.short	0x0018


	//----- nvinfo : EIATTR_PARAM_CBANK
	.align		4
        /*007c*/ 	.byte	0x04, 0x0a
        /*007e*/ 	.short	(.L_21 - .L_20)
	.align		4
.L_20:
        /*0080*/ 	.word	index@(.nv.constant0._Z24exclusive_prefix_sum_gpuPiS_ii)
        /*0084*/ 	.short	0x0380
        /*0086*/ 	.short	0x0018


	//----- nvinfo : EIATTR_SW_WAR
	.align		4
.L_21:
        /*0088*/ 	.byte	0x04, 0x36
        /*008a*/ 	.short	(.L_23 - .L_22)
.L_22:
        /*008c*/ 	.word	0x00000008
.L_23:


//--------------------- .nv.callgraph             --------------------------
	.section	.nv.callgraph,"",@"SHT_CUDA_CALLGRAPH"
	.align	4
	.sectionentsize	8
	.align		4
        /*0000*/ 	.word	0x00000000
	.align		4
        /*0004*/ 	.word	0xffffffff
	.align		4
        /*0008*/ 	.word	0x00000000
	.align		4
        /*000c*/ 	.word	0xfffffffe
	.align		4
        /*0010*/ 	.word	0x00000000
	.align		4
        /*0014*/ 	.word	0xfffffffd
	.align		4
        /*0018*/ 	.word	0x00000000
	.align		4
        /*001c*/ 	.word	0xfffffffc


//--------------------- .text._Z24exclusive_prefix_sum_gpuPiS_ii --------------------------
	.section	.text._Z24exclusive_prefix_sum_gpuPiS_ii,"ax",@progbits
	.align	128
        .global         _Z24exclusive_prefix_sum_gpuPiS_ii
        .type           _Z24exclusive_prefix_sum_gpuPiS_ii,@function
        .size           _Z24exclusive_prefix_sum_gpuPiS_ii,(.L_x_9 - _Z24exclusive_prefix_sum_gpuPiS_ii)
        .other          _Z24exclusive_prefix_sum_gpuPiS_ii,@"STO_CUDA_ENTRY STV_DEFAULT"
_Z24exclusive_prefix_sum_gpuPiS_ii:
.text._Z24exclusive_prefix_sum_gpuPiS_ii:
[----:B------:R-:W-:Y:S01]  /*0000*/  LDC R1, c[0x0][0x37c] ;  /* 0x0000df00ff017b82 */ /* 0x000fe20000000800 */
[----:B------:R-:W0:Y:S01]  /*0010*/  S2R R5, SR_CTAID.X ;  /* 0x0000000000057919 */ /* 0x000e220000002500 */
[----:B------:R-:W0:Y:S01]  /*0020*/  LDCU UR4, c[0x0][0x360] ;  /* 0x00006c00ff0477ac */ /* 0x000e220008000800 */
[----:B------:R-:W0:Y:S01]  /*0030*/  S2R R0, SR_TID.X ;  /* 0x0000000000007919 */ /* 0x000e220000002100 */
[----:B------:R-:W1:Y:S01]  /*0040*/  LDCU UR6, c[0x0][0x394] ;  /* 0x00007280ff0677ac */ /* 0x000e620008000800 */
[----:B------:R-:W2:Y:S01]  /*0050*/  LDCU UR5, c[0x0][0x370] ;  /* 0x00006e00ff0577ac */ /* 0x000ea20008000800 */
[----:B0-----:R-:W-:Y:S01]  /*0060*/  IMAD R5, R5, UR4, R0 ;  /* 0x0000000405057c24 */ /* 0x001fe2000f8e0200 */
[----:B--2---:R-:W-:Y:S01]  /*0070*/  UIMAD UR4, UR4, UR5, URZ ;  /* 0x00000005040472a4 */ /* 0x004fe2000f8e02ff */
[----:B------:R-:W-:Y:S03]  /*0080*/  BAR.SYNC.DEFER_BLOCKING 0x0 ;  /* 0x0000000000007b1d */ /* 0x000fe60000010000 */
[----:B-1----:R-:W-:-:S13]  /*0090*/  ISETP.GE.AND P0, PT, R5, UR6, PT ;  /* 0x0000000605007c0c */ /* 0x002fda000bf06270 */
[----:B------:R-:W-:Y:S05]  /*00a0*/  @P0 EXIT ;  /* 0x000000000000094d */ /* 0x000fea0003800000 */
[----:B------:R-:W0:Y:S01]  /*00b0*/  LDC R8, c[0x0][0x390] ;  /* 0x0000e400ff087b82 */ /* 0x000e220000000800 */
[----:B------:R-:W1:Y:S01]  /*00c0*/  LDCU.64 UR8, c[0x0][0x358] ;  /* 0x00006b00ff0877ac */ /* 0x000e620008000a00 */
[----:B0-----:R-:W-:-:S13]  /*00d0*/  ISETP.NE.AND P0, PT, R8, RZ, PT ;  /* 0x000000ff0800720c */ /* 0x001fda0003f05270 */
[----:B-1----:R-:W-:Y:S05]  /*00e0*/  @P0 BRA `(.L_x_0) ;  /* 0x0000000000480947 */ /* 0x002fea0003800000 */
[----:B------:R-:W0:Y:S01]  /*00f0*/  LDC.64 R12, c[0x0][0x388] ;  /* 0x0000e200ff0c7b82 */ /* 0x000e220000000a00 */
[----:B------:R-:W1:Y:S01]  /*0100*/  LDCU UR7, c[0x0][0x394] ;  /* 0x00007280ff0777ac */ /* 0x000e620008000800 */
[----:B------:R-:W-:-:S06]  /*0110*/  UIADD3 UR5, UPT, UPT, UR6, -0x1, URZ ;  /* 0xffffffff06057890 */ /* 0x000fcc000fffe0ff */
[----:B------:R-:W2:Y:S08]  /*0120*/  LDC.64 R8, c[0x0][0x380] ;  /* 0x0000e000ff087b82 */ /* 0x000eb00000000a00 */
[----:B------:R-:W3:Y:S02]  /*0130*/  LDC.64 R10, c[0x0][0x388] ;  /* 0x0000e200ff0a7b82 */ /* 0x000ee40000000a00 */
.L_x_3:
[----:B0-----:R0:W-:Y:S01]  /*0140*/  STG.E desc[UR8][R12.64], RZ ;  /* 0x000000ff0c007986 */ /* 0x0011e2000c101908 */
[----:B------:R-:W-:Y:S01]  /*0150*/  ISETP.GE.AND P0, PT, R5, UR5, PT ;  /* 0x0000000505007c0c */ /* 0x000fe2000bf06270 */
[----:B------:R-:W-:-:S12]  /*0160*/  BSSY.RECONVERGENT B0, `(.L_x_1) ;  /* 0x0000006000007945 */ /* 0x000fd80003800200 */
[----:B----4-:R-:W-:Y:S05]  /*0170*/  @P0 BRA `(.L_x_2) ;  /* 0x0000000000100947 */ /* 0x010fea0003800000 */
[----:B--2---:R-:W-:-:S06]  /*0180*/  IMAD.WIDE R2, R5, 0x4, R8 ;  /* 0x0000000405027825 */ /* 0x004fcc00078e0208 */
[----:B------:R-:W2:Y:S01]  /*0190*/  LDG.E R3, desc[UR8][R2.64] ;  /* 0x0000000802037981 */ /* 0x000ea2000c1e1900 */
[----:B---3--:R-:W-:-:S05]  /*01a0*/  IMAD.WIDE R6, R5, 0x4, R10 ;  /* 0x0000000405067825 */ /* 0x008fca00078e020a */
[----:B--2---:R4:W-:Y:S02]  /*01b0*/  STG.E desc[UR8][R6.64+0x4], R3 ;  /* 0x0000040306007986 */ /* 0x0049e4000c101908 */
.L_x_2:
[----:B-1----:R-:W-:Y:S05]  /*01c0*/  BSYNC.RECONVERGENT B0 ;  /* 0x0000000000007941 */ /* 0x002fea0003800200 */
.L_x_1:
[----:B------:R-:W-:-:S04]  /*01d0*/  IADD3 R5, PT, PT, R5, UR4, RZ ;  /* 0x0000000405057c10 */ /* 0x000fc8000fffe0ff */
[----:B------:R-:W-:-:S13]  /*01e0*/  ISETP.GE.AND P0, PT, R5, UR7, PT ;  /* 0x0000000705007c0c */ /* 0x000fda000bf06270 */
[----:B------:R-:W-:Y:S05]  /*01f0*/  @!P0 BRA `(.L_x_3) ;  /* 0xfffffffc00d08947 */ /* 0x000fea000383ffff */
[----:B------:R-:W-:Y:S05]  /*0200*/  EXIT ;  /* 0x000000000000794d */ /* 0x000fea0003800000 */
.L_x_0:
[----:B------:R-:W0:Y:S01]  /*0210*/  I2F.U32.RP R6, UR4 ;  /* 0x0000000400067d06 */ /* 0x000e220008209000 */
[----:B------:R-:W-:Y:S01]  /*0220*/  VIADD R0, R5, UR4 ;  /* 0x0000000405007c36 */ /* 0x000fe20008000000 */
[----:B------:R-:W-:Y:S01]  /*0230*/  IADD3 R9, PT, PT, RZ, -UR4, RZ ;  /* 0x80000004ff097c10 */ /* 0x000fe2000fffe0ff */
[----:B------:R-:W1:Y:S01]  /*0240*/  LDCU UR7, c[0x0][0x394] ;  /* 0x00007280ff0777ac */ /* 0x000e620008000800 */
[----:B------:R-:W-:Y:S01]  /*0250*/  ISETP.NE.U32.AND P2, PT, RZ, UR4, PT ;  /* 0x00000004ff007c0c */ /* 0x000fe2000bf45070 */
[----:B------:R-:W-:Y:S01]  /*0260*/  BSSY.RECONVERGENT B0, `(.L_x_4) ;  /* 0x0000031000007945 */ /* 0x000fe20003800200 */
[C---:B------:R-:W-:Y:S01]  /*0270*/  ISETP.GE.AND P0, PT, R0.reuse, UR6, PT ;  /* 0x0000000600007c0c */ /* 0x040fe2000bf06270 */
[----:B------:R-:W2:Y:S01]  /*0280*/  LDCU.128 UR12, c[0x0][0x380] ;  /* 0x00007000ff0c77ac */ /* 0x000ea20008000c00 */
[----:B------:R-:W-:Y:S02]  /*0290*/  VIMNMX R7, PT, PT, R0, UR6, !PT ;  /* 0x0000000600077c48 */ /* 0x000fe4000ffe0100 */
[----:B------:R-:W-:Y:S01]  /*02a0*/  SEL R4, RZ, 0x1, P0 ;  /* 0x00000001ff047807 */ /* 0x000fe20000000000 */
[----:B------:R-:W3:Y:S03]  /*02b0*/  LDCU UR6, c[0x0][0x390] ;  /* 0x00007200ff0677ac */ /* 0x000ee60008000800 */
[----:B------:R-:W-:Y:S01]  /*02c0*/  IADD3 R7, PT, PT, R7, -R0, -R4 ;  /* 0x8000000007077210 */ /* 0x000fe20007ffe804 */
[----:B0-----:R-:W0:Y:S01]  /*02d0*/  MUFU.RCP R6, R6 ;  /* 0x0000000600067308 */ /* 0x001e220000001000 */
[----:B------:R-:W4:Y:S01]  /*02e0*/  LDCU UR5, c[0x0][0x390] ;  /* 0x00007200ff0577ac */ /* 0x000f220008000800 */
[----:B0-----:R-:W-:-:S06]  /*02f0*/  VIADD R2, R6, 0xffffffe ;  /* 0x0ffffffe06027836 */ /* 0x001fcc0000000000 */
[----:B------:R0:W5:Y:S02]  /*0300*/  F2I.FTZ.U32.TRUNC.NTZ R3, R2 ;  /* 0x0000000200037305 */ /* 0x000164000021f000 */
[----:B0-----:R-:W-:Y:S02]  /*0310*/  HFMA2 R2, -RZ, RZ, 0, 0 ;  /* 0x00000000ff027431 */ /* 0x001fe400000001ff */
[----:B-----5:R-:W-:-:S04]  /*0320*/  IMAD R9, R9, R3, RZ ;  /* 0x0000000309097224 */ /* 0x020fc800078e02ff */
[----:B------:R-:W-:-:S06]  /*0330*/  IMAD.HI.U32 R6, R3, R9, R2 ;  /* 0x0000000903067227 */ /* 0x000fcc00078e0002 */
[----:B------:R-:W-:-:S04]  /*0340*/  IMAD.HI.U32 R3, R6, R7, RZ ;  /* 0x0000000706037227 */ /* 0x000fc800078e00ff */
[----:B------:R-:W-:-:S04]  /*0350*/  IMAD.MOV R0, RZ, RZ, -R3 ;  /* 0x000000ffff007224 */ /* 0x000fc800078e0a03 */
[----:B------:R-:W-:-:S05]  /*0360*/  IMAD R7, R0, UR4, R7 ;  /* 0x0000000400077c24 */ /* 0x000fca000f8e0207 */
[----:B------:R-:W-:-:S13]  /*0370*/  ISETP.GE.U32.AND P0, PT, R7, UR4, PT ;  /* 0x0000000407007c0c */ /* 0x000fda000bf06070 */
[----:B------:R-:W-:Y:S01]  /*0380*/  @P0 IADD3 R7, PT, PT, R7, -UR4, RZ ;  /* 0x8000000407070c10 */ /* 0x000fe2000fffe0ff */
[----:B------:R-:W-:-:S03]  /*0390*/  @P0 VIADD R3, R3, 0x1 ;  /* 0x0000000103030836 */ /* 0x000fc60000000000 */
[----:B------:R-:W-:-:S13]  /*03a0*/  ISETP.GE.U32.AND P1, PT, R7, UR4, PT ;  /* 0x0000000407007c0c */ /* 0x000fda000bf26070 */
[----:B------:R-:W-:Y:S02]  /*03b0*/  @P1 IADD3 R3, PT, PT, R3, 0x1, RZ ;  /* 0x0000000103031810 */ /* 0x000fe40007ffe0ff */
[----:B------:R-:W-:-:S05]  /*03c0*/  @!P2 LOP3.LUT R3, RZ, UR4, RZ, 0x33, !PT ;  /* 0x00000004ff03ac12 */ /* 0x000fca000f8e33ff */
[----:B------:R-:W-:-:S05]  /*03d0*/  IMAD.IADD R0, R4, 0x1, R3 ;  /* 0x0000000104007824 */ /* 0x000fca00078e0203 */
[C---:B------:R-:W-:Y:S02]  /*03e0*/  LOP3.LUT R2, R0.reuse, 0x3, RZ, 0xc0, !PT ;  /* 0x0000000300027812 */ /* 0x040fe400078ec0ff */
[----:B------:R-:W-:Y:S02]  /*03f0*/  ISETP.GE.U32.AND P0, PT, R0, 0x3, PT ;  /* 0x000000030000780c */ /* 0x000fe40003f06070 */
[----:B------:R-:W-:-:S13]  /*0400*/  ISETP.NE.AND P1, PT, R2, 0x3, PT ;  /* 0x000000030200780c */ /* 0x000fda0003f25270 */
[----:B-1234-:R-:W-:Y:S05]  /*0410*/  @!P1 BRA `(.L_x_5) ;  /* 0x0000000000549947 */ /* 0x01efea0003800000 */
[----:B------:R-:W0:Y:S01]  /*0420*/  LDC.64 R2, c[0x0][0x380] ;  /* 0x0000e000ff027b82 */ /* 0x000e220000000a00 */
[----:B------:R-:W-:Y:S01]  /*0430*/  IADD3 R0, PT, PT, R0, 0x1, RZ ;  /* 0x0000000100007810 */ /* 0x000fe20007ffe0ff */
[----:B------:R-:W-:-:S03]  /*0440*/  IMAD.WIDE R8, R8, 0x4, RZ ;  /* 0x0000000408087825 */ /* 0x000fc600078e02ff */
[----:B------:R-:W-:-:S03]  /*0450*/  LOP3.LUT R0, R0, 0x3, RZ, 0xc0, !PT ;  /* 0x0000000300007812 */ /* 0x000fc600078ec0ff */
[----:B------:R-:W1:Y:S02]  /*0460*/  LDC.64 R6, c[0x0][0x388] ;  /* 0x0000e200ff067b82 */ /* 0x000e640000000a00 */
[----:B------:R-:W-:-:S07]  /*0470*/  IMAD.MOV R0, RZ, RZ, -R0 ;  /* 0x000000ffff007224 */ /* 0x000fce00078e0a00 */
.L_x_6:
[C---:B------:R-:W-:Y:S01]  /*0480*/  ISETP.GE.AND P1, PT, R5.reuse, UR5, PT ;  /* 0x0000000505007c0c */ /* 0x040fe2000bf26270 */
[----:B0-----:R-:W-:-:S12]  /*0490*/  IMAD.WIDE R14, R5, 0x4, R2 ;  /* 0x00000004050e7825 */ /* 0x001fd800078e0202 */
[----:B------:R-:W-:Y:S01]  /*04a0*/  @P1 IADD3 R10, P2, PT, -R8, R14, RZ ;  /* 0x0000000e080a1210 */ /* 0x000fe20007f5e1ff */
[----:B------:R-:W2:Y:S03]  /*04b0*/  @P1 LDG.E R4, desc[UR8][R14.64] ;  /* 0x000000080e041981 */ /* 0x000ea6000c1e1900 */
[----:B------:R-:W-:-:S06]  /*04c0*/  @P1 IADD3.X R11, PT, PT, ~R9, R15, RZ, P2, !PT ;  /* 0x0000000f090b1210 */ /* 0x000fcc00017fe5ff */
[----:B------:R-:W2:Y:S01]  /*04d0*/  @P1 LDG.E R11, desc[UR8][R10.64] ;  /* 0x000000080a0b1981 */ /* 0x000ea2000c1e1900 */
[----:B-1----:R-:W-:-:S04]  /*04e0*/  IMAD.WIDE R12, R5, 0x4, R6 ;  /* 0x00000004050c7825 */ /* 0x002fc800078e0206 */
[----:B--2---:R-:W-:-:S05]  /*04f0*/  @P1 IMAD.IADD R17, R4, 0x1, R11 ;  /* 0x0000000104111824 */ /* 0x004fca00078e020b */
[----:B------:R2:W-:Y:S04]  /*0500*/  @P1 STG.E desc[UR8][R12.64], R17 ;  /* 0x000000110c001986 */ /* 0x0005e8000c101908 */
[----:B------:R-:W3:Y:S01]  /*0510*/  @!P1 LDG.E R19, desc[UR8][R14.64] ;  /* 0x000000080e139981 */ /* 0x000ee2000c1e1900 */
[----:B------:R-:W-:Y:S01]  /*0520*/  IADD3 R0, PT, PT, R0, 0x1, RZ ;  /* 0x0000000100007810 */ /* 0x000fe20007ffe0ff */
[----:B------:R-:W-:Y:S02]  /*0530*/  VIADD R5, R5, UR4 ;  /* 0x0000000405057c36 */ /* 0x000fe40008000000 */
[----:B---3--:R2:W-:Y:S01]  /*0540*/  @!P1 STG.E desc[UR8][R12.64], R19 ;  /* 0x000000130c009986 */ /* 0x0085e2000c101908 */
[----:B------:R-:W-:-:S13]  /*0550*/  ISETP.NE.AND P1, PT, R0, RZ, PT ;  /* 0x000000ff0000720c */ /* 0x000fda0003f25270 */
[----:B--2---:R-:W-:Y:S05]  /*0560*/  @P1 BRA `(.L_x_6) ;  /* 0xfffffffc00c41947 */ /* 0x004fea000383ffff */
.L_x_5:
[----:B------:R-:W-:Y:S05]  /*0570*/  BSYNC.RECONVERGENT B0 ;  /* 0x0000000000007941 */ /* 0x000fea0003800200 */
.L_x_4:
[----:B------:R-:W-:Y:S05]  /*0580*/  @!P0 EXIT ;  /* 0x000000000000894d */ /* 0x000fea0003800000 */
.L_x_7:
[----:B------:R-:W-:-:S13]  /*0590*/  ISETP.GE.AND P0, PT, R5, UR6, PT ;  /* 0x0000000605007c0c */ /* 0x000fda000bf06270 */
[----:B-1----:R-:W-:Y:S01]  /*05a0*/  @P0 IADD3 R11, PT, PT, R5, -UR6, RZ ;  /* 0x80000006050b0c10 */ /* 0x002fe2000fffe0ff */
[----:B------:R-:W-:Y:S01]  /*05b0*/  @P0 IMAD.U32 R2, RZ, RZ, UR12 ;  /* 0x0000000cff020e24 */ /* 0x000fe2000f8e00ff */
[----:B------:R-:W-:-:S03]  /*05c0*/  @P0 MOV R3, UR13 ;  /* 0x0000000d00030c02 */ /* 0x000fc60008000f00 */
[----:B------:R-:W-:-:S04]  /*05d0*/  @P0 IMAD.WIDE R10, R11, 0x4, R2 ;  /* 0x000000040b0a0825 */ /* 0x000fc800078e0202 */
[----:B------:R-:W-:Y:S02]  /*05e0*/  @P0 IMAD.WIDE R8, R5, 0x4, R2 ;  /* 0x0000000405080825 */ /* 0x000fe400078e0202 */
[----:B------:R-:W2:Y:S04]  /*05f0*/  @P0 LDG.E R11, desc[UR8][R10.64] ;  /* 0x000000080a0b0981 */ /* 0x000ea8000c1e1900 */
[----:B------:R-:W2:Y:S01]  /*0600*/  @P0 LDG.E R8, desc[UR8][R8.64] ;  /* 0x0000000808080981 */ /* 0x000ea2000c1e1900 */
[----:B------:R-:W-:Y:S01]  /*0610*/  @P0 MOV R7, UR15 ;  /* 0x0000000f00070c02 */ /* 0x000fe20008000f00 */
[----:B------:R-:W-:Y:S01]  /*0620*/  @P0 IMAD.U32 R6, RZ, RZ, UR14 ;  /* 0x0000000eff060e24 */ /* 0x000fe2000f8e00ff */
[----:B------:R-:W-:Y:S01]  /*0630*/  @!P0 MOV R3, UR13 ;  /* 0x0000000d00038c02 */ /* 0x000fe20008000f00 */
[----:B------:R-:W-:-:S02]  /*0640*/  @!P0 IMAD.U32 R2, RZ, RZ, UR12 ;  /* 0x0000000cff028e24 */ /* 0x000fc4000f8e00ff */
[----:B------:R-:W-:-:S04]  /*0650*/  @P0 IMAD.WIDE R12, R5, 0x4, R6 ;  /* 0x00000004050c0825 */ /* 0x000fc800078e0206 */
[----:B------:R-:W-:-:S04]  /*0660*/  @!P0 IMAD.WIDE R14, R5, 0x4, R2 ;  /* 0x00000004050e8825 */ /* 0x000fc800078e0202 */
[----:B------:R-:W-:Y:S01]  /*0670*/  VIADD R23, R5, UR4 ;  /* 0x0000000405177c36 */ /* 0x000fe20008000000 */
[----:B--2---:R-:W-:-:S05]  /*0680*/  @P0 IADD3 R19, PT, PT, R8, R11, RZ ;  /* 0x0000000b08130210 */ /* 0x004fca0007ffe0ff */
[----:B------:R0:W-:Y:S04]  /*0690*/  @P0 STG.E desc[UR8][R12.64], R19 ;  /* 0x000000130c000986 */ /* 0x0001e8000c101908 */
[----:B------:R-:W2:Y:S01]  /*06a0*/  @!P0 LDG.E R15, desc[UR8][R14.64] ;  /* 0x000000080e0f8981 */ /* 0x000ea2000c1e1900 */
[----:B------:R-:W-:Y:S02]  /*06b0*/  ISETP.GE.AND P1, PT, R23, UR6, PT ;  /* 0x0000000617007c0c */ /* 0x000fe4000bf26270 */
[----:B------:R-:W-:Y:S02]  /*06c0*/  @!P0 MOV R6, UR14 ;  /* 0x0000000e00068c02 */ /* 0x000fe40008000f00 */
[----:B------:R-:W-:-:S03]  /*06d0*/  @!P0 MOV R7, UR15 ;  /* 0x0000000f00078c02 */ /* 0x000fc60008000f00 */
[----:B------:R-:W-:-:S06]  /*06e0*/  @!P0 IMAD.WIDE R16, R5, 0x4, R6 ;  /* 0x0000000405108825 */ /* 0x000fcc00078e0206 */
[C---:B------:R-:W-:Y:S02]  /*06f0*/  @P1 VIADD R9, R23.reuse, -UR6 ;  /* 0x8000000617091c36 */ /* 0x040fe40008000000 */
[----:B------:R-:W-:-:S04]  /*0700*/  @P1 IMAD.WIDE R4, R23, 0x4, R2 ;  /* 0x0000000417041825 */ /* 0x000fc800078e0202 */
[----:B------:R-:W-:Y:S01]  /*0710*/  @P1 IMAD.WIDE R8, R9, 0x4, R2 ;  /* 0x0000000409081825 */ /* 0x000fe200078e0202 */
[----:B--2---:R1:W-:Y:S05]  /*0720*/  @!P0 STG.E desc[UR8][R16.64], R15 ;  /* 0x0000000f10008986 */ /* 0x0043ea000c101908 */
[----:B------:R-:W2:Y:S04]  /*0730*/  @P1 LDG.E R9, desc[UR8][R8.64] ;  /* 0x0000000808091981 */ /* 0x000ea8000c1e1900 */
[----:B------:R-:W2:Y:S01]  /*0740*/  @P1 LDG.E R4, desc[UR8][R4.64] ;  /* 0x0000000804041981 */ /* 0x000ea2000c1e1900 */
[----:B------:R-:W-:-:S04]  /*0750*/  @P1 IMAD.WIDE R10, R23, 0x4, R6 ;  /* 0x00000004170a1825 */ /* 0x000fc800078e0206 */
[C---:B0-----:R-:W-:Y:S01]  /*0760*/  @!P1 IMAD.WIDE R12, R23.reuse, 0x4, R2 ;  /* 0x00000004170c9825 */ /* 0x041fe200078e0202 */
[----:B------:R-:W-:-:S04]  /*0770*/  IADD3 R25, PT, PT, R23, UR4, RZ ;  /* 0x0000000417197c10 */ /* 0x000fc8000fffe0ff */
[----:B------:R-:W-:Y:S02]  /*0780*/  ISETP.GE.AND P0, PT, R25, UR6, PT ;  /* 0x0000000619007c0c */ /* 0x000fe4000bf06270 */
[----:B--2---:R-:W-:-:S05]  /*0790*/  @P1 IADD3 R19, PT, PT, R4, R9, RZ ;  /* 0x0000000904131210 */ /* 0x004fca0007ffe0ff */
[----:B------:R0:W-:Y:S04]  /*07a0*/  @P1 STG.E desc[UR8][R10.64], R19 ;  /* 0x000000130a001986 */ /* 0x0001e8000c101908 */
[----:B------:R-:W2:Y:S02]  /*07b0*/  @!P1 LDG.E R13, desc[UR8][R12.64] ;  /* 0x000000080c0d9981 */ /* 0x000ea4000c1e1900 */
[----:B------:R-:W-:Y:S02]  /*07c0*/  @P0 VIADD R21, R25, -UR6 ;  /* 0x8000000619150c36 */ /* 0x000fe40008000000 */
[----:B-1----:R-:W-:-:S04]  /*07d0*/  @!P1 IMAD.WIDE R14, R23, 0x4, R6 ;  /* 0x00000004170e9825 */ /* 0x002fc800078e0206 */
[----:B------:R-:W-:-:S04]  /*07e0*/  @P0 IMAD.WIDE R8, R21, 0x4, R2 ;  /* 0x0000000415080825 */ /* 0x000fc800078e0202 */
[C---:B------:R-:W-:Y:S01]  /*07f0*/  @P0 IMAD.WIDE R4, R25.reuse, 0x4, R2 ;  /* 0x0000000419040825 */ /* 0x040fe200078e0202 */
[----:B--2---:R1:W-:Y:S04]  /*0800*/  @!P1 STG.E desc[UR8][R14.64], R13 ;  /* 0x0000000d0e009986 */ /* 0x0043e8000c101908 */
[----:B------:R-:W2:Y:S04]  /*0810*/  @P0 LDG.E R9, desc[UR8][R8.64] ;  /* 0x0000000808090981 */ /* 0x000ea8000c1e1900 */
[----:B------:R-:W2:Y:S01]  /*0820*/  @P0 LDG.E R4, desc[UR8][R4.64] ;  /* 0x0000000804040981 */ /* 0x000ea2000c1e1900 */
[----:B0-----:R-:W-:-:S04]  /*0830*/  @P0 IMAD.WIDE R10, R25, 0x4, R6 ;  /* 0x00000004190a0825 */ /* 0x001fc800078e0206 */
[C---:B------:R-:W-:Y:S01]  /*0840*/  @!P0 IMAD.WIDE R16, R25.reuse, 0x4, R2 ;  /* 0x0000000419108825 */ /* 0x040fe200078e0202 */
        /* <DEDUP_REMOVED lines=13> */
[----:B------:R-:W-:Y:S01]  /*0920*/  @!P1 IMAD.WIDE R2, R23, 0x4, R2 ;  /* 0x0000000417029825 */ /* 0x000fe200078e0202 */
[----:B--2---:R-:W-:-:S05]  /*0930*/  @P1 IADD3 R19, PT, PT, R8, R13, RZ ;  /* 0x0000000d08131210 */ /* 0x004fca0007ffe0ff */
[----:B------:R1:W-:Y:S04]  /*0940*/  @P1 STG.E desc[UR8][R10.64], R19 ;  /* 0x000000130a001986 */ /* 0x0003e8000c101908 */
[----:B------:R-:W2:Y:S01]  /*0950*/  @!P1 LDG.E R3, desc[UR8][R2.64] ;  /* 0x0000000802039981 */ /* 0x000ea2000c1e1900 */
[C---:B------:R-:W-:Y:S01]  /*0960*/  @!P1 IMAD.WIDE R6, R23.reuse, 0x4, R6 ;  /* 0x0000000417069825 */ /* 0x040fe200078e0206 */
[----:B------:R-:W-:-:S04]  /*0970*/  IADD3 R5, PT, PT, R23, UR4, RZ ;  /* 0x0000000417057c10 */ /* 0x000fc8000fffe0ff */
[----:B------:R-:W-:Y:S01]  /*0980*/  ISETP.GE.AND P0, PT, R5, UR7, PT ;  /* 0x0000000705007c0c */ /* 0x000fe2000bf06270 */
[----:B--2---:R1:W-:-:S12]  /*0990*/  @!P1 STG.E desc[UR8][R6.64], R3 ;  /* 0x0000000306009986 */ /* 0x0043d8000c101908 */
[----:B------:R-:W-:Y:S05]  /*09a0*/  @!P0 BRA `(.L_x_7) ;  /* 0xfffffff800f88947 */ /* 0x000fea000383ffff */
[----:B------:R-:W-:Y:S05]  /*09b0*/  EXIT ;  /* 0x000000000000794d */ /* 0x000fea0003800000 */
.L_x_8:
[----:B------:R-:W-:-:S00]  /*09c0*/  BRA `(.L_x_8) ;  /* 0xfffffffc00fc7947 */ /* 0x000fc0000383ffff */
[----:B------:R-:W-:-:S00]  /*09d0*/  NOP ;  /* 0x0000000000007918 */ /* 0x000fc00000000000 */
        /* <DEDUP_REMOVED lines=10> */
.L_x_9:


//--------------------- .nv.shared.reserved.0     --------------------------
	.section	.nv.shared.reserved.0,"aw",@nobits
	.weak		__nv_reservedSMEM_offset_0_alias
	.size		__nv_reservedSMEM_offset_0_alias, 0, 64
	.other		__nv_reservedSMEM_offset_0_alias,@"STO_CUDA_RESERVED_SHARED STV_DEFAULT"
__nv_reservedSMEM_offset_0_alias:
	.zero		0
	.zero		64


//--------------------- .nv.constant0._Z24exclusive_prefix_sum_gpuPiS_ii --------------------------
	.section	.nv.constant0._Z24exclusive_prefix_sum_gpuPiS_ii,"a",@progbits
	.sectionflags	@""
	.align	4
.nv.constant0._Z24exclusive_prefix_sum_gpuPiS_ii:
	.zero		920


//--------------------- SYMBOLS --------------------------

	.type		.nv.reservedSmem.offset0,@object
	.size		.nv.reservedSmem.offset0,0x4
